//
// Generated by NVIDIA NVVM Compiler
//
// Compiler Build ID: CL-36424714
// Cuda compilation tools, release 13.0, V13.0.88
// Based on NVVM 20.0.0
//

.version 9.0
.target sm_100
.address_size 64

	// .globl	_Z6matAddiPKfS0_Pf

.visible .entry _Z6matAddiPKfS0_Pf(
	.param .u32 _Z6matAddiPKfS0_Pf_param_0,
	.param .u64 .ptr .align 1 _Z6matAddiPKfS0_Pf_param_1,
	.param .u64 .ptr .align 1 _Z6matAddiPKfS0_Pf_param_2,
	.param .u64 .ptr .align 1 _Z6matAddiPKfS0_Pf_param_3
)
{
	.reg .pred 	%p<12>;
	.reg .b32 	%r<38>;
	.reg .b32 	%f<88>;
	.reg .b64 	%rd<101>;

	ld.param.u32 	%r23, [_Z6matAddiPKfS0_Pf_param_0];
	ld.param.u64 	%rd4, [_Z6matAddiPKfS0_Pf_param_1];
	ld.param.u64 	%rd5, [_Z6matAddiPKfS0_Pf_param_2];
	ld.param.u64 	%rd6, [_Z6matAddiPKfS0_Pf_param_3];
	cvta.to.global.u64 	%rd1, %rd6;
	cvta.to.global.u64 	%rd2, %rd5;
	cvta.to.global.u64 	%rd3, %rd4;
	mov.u32 	%r24, %tid.x;
	mov.u32 	%r25, %ctaid.x;
	mov.u32 	%r26, %ntid.x;
	mad.lo.s32 	%r1, %r25, %r26, %r24;
	setp.ge.s32 	%p1, %r1, %r23;
	setp.lt.s32 	%p2, %r23, 1;
	or.pred  	%p3, %p1, %p2;
	@%p3 bra 	$L__BB0_13;
	add.s32 	%r28, %r23, -1;
	and.b32  	%r2, %r23, 15;
	setp.lt.u32 	%p4, %r28, 15;
	mov.b32 	%r34, 0;
	@%p4 bra 	$L__BB0_4;
	and.b32  	%r34, %r23, 2147483632;
	neg.s32 	%r32, %r34;
	shl.b32 	%r5, %r23, 4;
	mul.wide.u32 	%rd11, %r23, 4;
	mov.u32 	%r31, %r1;
$L__BB0_3:
	.pragma "nounroll";
	mul.wide.s32 	%rd7, %r31, 4;
	add.s64 	%rd8, %rd3, %rd7;
	ld.global.f32 	%f1, [%rd8];
	add.s64 	%rd9, %rd2, %rd7;
	ld.global.f32 	%f2, [%rd9];
	add.f32 	%f3, %f1, %f2;
	add.s64 	%rd10, %rd1, %rd7;
	st.global.f32 	[%rd10], %f3;
	add.s64 	%rd12, %rd8, %rd11;
	ld.global.f32 	%f4, [%rd12];
	add.s64 	%rd13, %rd9, %rd11;
	ld.global.f32 	%f5, [%rd13];
	add.f32 	%f6, %f4, %f5;
	add.s64 	%rd14, %rd10, %rd11;
	st.global.f32 	[%rd14], %f6;
	add.s64 	%rd15, %rd12, %rd11;
	ld.global.f32 	%f7, [%rd15];
	add.s64 	%rd16, %rd13, %rd11;
	ld.global.f32 	%f8, [%rd16];
	add.f32 	%f9, %f7, %f8;
	add.s64 	%rd17, %rd14, %rd11;
	st.global.f32 	[%rd17], %f9;
	add.s64 	%rd18, %rd15, %rd11;
	ld.global.f32 	%f10, [%rd18];
	add.s64 	%rd19, %rd16, %rd11;
	ld.global.f32 	%f11, [%rd19];
	add.f32 	%f12, %f10, %f11;
	add.s64 	%rd20, %rd17, %rd11;
	st.global.f32 	[%rd20], %f12;
	add.s64 	%rd21, %rd18, %rd11;
	ld.global.f32 	%f13, [%rd21];
	add.s64 	%rd22, %rd19, %rd11;
	ld.global.f32 	%f14, [%rd22];
	add.f32 	%f15, %f13, %f14;
	add.s64 	%rd23, %rd20, %rd11;
	st.global.f32 	[%rd23], %f15;
	add.s64 	%rd24, %rd21, %rd11;
	ld.global.f32 	%f16, [%rd24];
	add.s64 	%rd25, %rd22, %rd11;
	ld.global.f32 	%f17, [%rd25];
	add.f32 	%f18, %f16, %f17;
	add.s64 	%rd26, %rd23, %rd11;
	st.global.f32 	[%rd26], %f18;
	add.s64 	%rd27, %rd24, %rd11;
	ld.global.f32 	%f19, [%rd27];
	add.s64 	%rd28, %rd25, %rd11;
	ld.global.f32 	%f20, [%rd28];
	add.f32 	%f21, %f19, %f20;
	add.s64 	%rd29, %rd26, %rd11;
	st.global.f32 	[%rd29], %f21;
	add.s64 	%rd30, %rd27, %rd11;
	ld.global.f32 	%f22, [%rd30];
	add.s64 	%rd31, %rd28, %rd11;
	ld.global.f32 	%f23, [%rd31];
	add.f32 	%f24, %f22, %f23;
	add.s64 	%rd32, %rd29, %rd11;
	st.global.f32 	[%rd32], %f24;
	add.s64 	%rd33, %rd30, %rd11;
	ld.global.f32 	%f25, [%rd33];
	add.s64 	%rd34, %rd31, %rd11;
	ld.global.f32 	%f26, [%rd34];
	add.f32 	%f27, %f25, %f26;
	add.s64 	%rd35, %rd32, %rd11;
	st.global.f32 	[%rd35], %f27;
	add.s64 	%rd36, %rd33, %rd11;
	ld.global.f32 	%f28, [%rd36];
	add.s64 	%rd37, %rd34, %rd11;
	ld.global.f32 	%f29, [%rd37];
	add.f32 	%f30, %f28, %f29;
	add.s64 	%rd38, %rd35, %rd11;
	st.global.f32 	[%rd38], %f30;
	add.s64 	%rd39, %rd36, %rd11;
	ld.global.f32 	%f31, [%rd39];
	add.s64 	%rd40, %rd37, %rd11;
	ld.global.f32 	%f32, [%rd40];
	add.f32 	%f33, %f31, %f32;
	add.s64 	%rd41, %rd38, %rd11;
	st.global.f32 	[%rd41], %f33;
	add.s64 	%rd42, %rd39, %rd11;
	ld.global.f32 	%f34, [%rd42];
	add.s64 	%rd43, %rd40, %rd11;
	ld.global.f32 	%f35, [%rd43];
	add.f32 	%f36, %f34, %f35;
	add.s64 	%rd44, %rd41, %rd11;
	st.global.f32 	[%rd44], %f36;
	add.s64 	%rd45, %rd42, %rd11;
	ld.global.f32 	%f37, [%rd45];
	add.s64 	%rd46, %rd43, %rd11;
	ld.global.f32 	%f38, [%rd46];
	add.f32 	%f39, %f37, %f38;
	add.s64 	%rd47, %rd44, %rd11;
	st.global.f32 	[%rd47], %f39;
	add.s64 	%rd48, %rd45, %rd11;
	ld.global.f32 	%f40, [%rd48];
	add.s64 	%rd49, %rd46, %rd11;
	ld.global.f32 	%f41, [%rd49];
	add.f32 	%f42, %f40, %f41;
	add.s64 	%rd50, %rd47, %rd11;
	st.global.f32 	[%rd50], %f42;
	add.s64 	%rd51, %rd48, %rd11;
	ld.global.f32 	%f43, [%rd51];
	add.s64 	%rd52, %rd49, %rd11;
	ld.global.f32 	%f44, [%rd52];
	add.f32 	%f45, %f43, %f44;
	add.s64 	%rd53, %rd50, %rd11;
	st.global.f32 	[%rd53], %f45;
	add.s64 	%rd54, %rd51, %rd11;
	ld.global.f32 	%f46, [%rd54];
	add.s64 	%rd55, %rd52, %rd11;
	ld.global.f32 	%f47, [%rd55];
	add.f32 	%f48, %f46, %f47;
	add.s64 	%rd56, %rd53, %rd11;
	st.global.f32 	[%rd56], %f48;
	add.s32 	%r32, %r32, 16;
	add.s32 	%r31, %r31, %r5;
	setp.ne.s32 	%p5, %r32, 0;
	@%p5 bra 	$L__BB0_3;
$L__BB0_4:
	setp.eq.s32 	%p6, %r2, 0;
	@%p6 bra 	$L__BB0_13;
	and.b32  	%r11, %r23, 7;
	setp.lt.u32 	%p7, %r2, 8;
	@%p7 bra 	$L__BB0_7;
	mad.lo.s32 	%r29, %r34, %r23, %r1;
	mul.wide.s32 	%rd57, %r29, 4;
	add.s64 	%rd58, %rd3, %rd57;
	ld.global.f32 	%f49, [%rd58];
	add.s64 	%rd59, %rd2, %rd57;
	ld.global.f32 	%f50, [%rd59];
	add.f32 	%f51, %f49, %f50;
	add.s64 	%rd60, %rd1, %rd57;
	st.global.f32 	[%rd60], %f51;
	mul.wide.u32 	%rd61, %r23, 4;
	add.s64 	%rd62, %rd58, %rd61;
	ld.global.f32 	%f52, [%rd62];
	add.s64 	%rd63, %rd59, %rd61;
	ld.global.f32 	%f53, [%rd63];
	add.f32 	%f54, %f52, %f53;
	add.s64 	%rd64, %rd60, %rd61;
	st.global.f32 	[%rd64], %f54;
	add.s64 	%rd65, %rd62, %rd61;
	ld.global.f32 	%f55, [%rd65];
	add.s64 	%rd66, %rd63, %rd61;
	ld.global.f32 	%f56, [%rd66];
	add.f32 	%f57, %f55, %f56;
	add.s64 	%rd67, %rd64, %rd61;
	st.global.f32 	[%rd67], %f57;
	add.s64 	%rd68, %rd65, %rd61;
	ld.global.f32 	%f58, [%rd68];
	add.s64 	%rd69, %rd66, %rd61;
	ld.global.f32 	%f59, [%rd69];
	add.f32 	%f60, %f58, %f59;
	add.s64 	%rd70, %rd67, %rd61;
	st.global.f32 	[%rd70], %f60;
	add.s64 	%rd71, %rd68, %rd61;
	ld.global.f32 	%f61, [%rd71];
	add.s64 	%rd72, %rd69, %rd61;
	ld.global.f32 	%f62, [%rd72];
	add.f32 	%f63, %f61, %f62;
	add.s64 	%rd73, %rd70, %rd61;
	st.global.f32 	[%rd73], %f63;
	add.s64 	%rd74, %rd71, %rd61;
	ld.global.f32 	%f64, [%rd74];
	add.s64 	%rd75, %rd72, %rd61;
	ld.global.f32 	%f65, [%rd75];
	add.f32 	%f66, %f64, %f65;
	add.s64 	%rd76, %rd73, %rd61;
	st.global.f32 	[%rd76], %f66;
	add.s64 	%rd77, %rd74, %rd61;
	ld.global.f32 	%f67, [%rd77];
	add.s64 	%rd78, %rd75, %rd61;
	ld.global.f32 	%f68, [%rd78];
	add.f32 	%f69, %f67, %f68;
	add.s64 	%rd79, %rd76, %rd61;
	st.global.f32 	[%rd79], %f69;
	add.s64 	%rd80, %rd77, %rd61;
	ld.global.f32 	%f70, [%rd80];
	add.s64 	%rd81, %rd78, %rd61;
	ld.global.f32 	%f71, [%rd81];
	add.f32 	%f72, %f70, %f71;
	add.s64 	%rd82, %rd79, %rd61;
	st.global.f32 	[%rd82], %f72;
	add.s32 	%r34, %r34, 8;
$L__BB0_7:
	setp.eq.s32 	%p8, %r11, 0;
	@%p8 bra 	$L__BB0_13;
	and.b32  	%r14, %r23, 3;
	setp.lt.u32 	%p9, %r11, 4;
	@%p9 bra 	$L__BB0_10;
	mad.lo.s32 	%r30, %r34, %r23, %r1;
	mul.wide.s32 	%rd83, %r30, 4;
	add.s64 	%rd84, %rd3, %rd83;
	ld.global.f32 	%f73, [%rd84];
	add.s64 	%rd85, %rd2, %rd83;
	ld.global.f32 	%f74, [%rd85];
	add.f32 	%f75, %f73, %f74;
	add.s64 	%rd86, %rd1, %rd83;
	st.global.f32 	[%rd86], %f75;
	mul.wide.u32 	%rd87, %r23, 4;
	add.s64 	%rd88, %rd84, %rd87;
	ld.global.f32 	%f76, [%rd88];
	add.s64 	%rd89, %rd85, %rd87;
	ld.global.f32 	%f77, [%rd89];
	add.f32 	%f78, %f76, %f77;
	add.s64 	%rd90, %rd86, %rd87;
	st.global.f32 	[%rd90], %f78;
	add.s64 	%rd91, %rd88, %rd87;
	ld.global.f32 	%f79, [%rd91];
	add.s64 	%rd92, %rd89, %rd87;
	ld.global.f32 	%f80, [%rd92];
	add.f32 	%f81, %f79, %f80;
	add.s64 	%rd93, %rd90, %rd87;
	st.global.f32 	[%rd93], %f81;
	add.s64 	%rd94, %rd91, %rd87;
	ld.global.f32 	%f82, [%rd94];
	add.s64 	%rd95, %rd92, %rd87;
	ld.global.f32 	%f83, [%rd95];
	add.f32 	%f84, %f82, %f83;
	add.s64 	%rd96, %rd93, %rd87;
	st.global.f32 	[%rd96], %f84;
	add.s32 	%r34, %r34, 4;
$L__BB0_10:
	setp.eq.s32 	%p10, %r14, 0;
	@%p10 bra 	$L__BB0_13;
	mad.lo.s32 	%r37, %r34, %r23, %r1;
	neg.s32 	%r36, %r14;
$L__BB0_12:
	.pragma "nounroll";
	mul.wide.s32 	%rd97, %r37, 4;
	add.s64 	%rd98, %rd1, %rd97;
	add.s64 	%rd99, %rd2, %rd97;
	add.s64 	%rd100, %rd3, %rd97;
	ld.global.f32 	%f85, [%rd100];
	ld.global.f32 	%f86, [%rd99];
	add.f32 	%f87, %f85, %f86;
	st.global.f32 	[%rd98], %f87;
	add.s32 	%r37, %r37, %r23;
	add.s32 	%r36, %r36, 1;
	setp.ne.s32 	%p11, %r36, 0;
	@%p11 bra 	$L__BB0_12;
$L__BB0_13:
	ret;

}


// ===== COMPILED SASS (sm_100) =====

	.target	sm_100

	.elftype	@"ET_EXEC"


//--------------------- .note.nv.tkinfo           --------------------------
	.section	.note.nv.tkinfo,"",@"SHT_NOTE"
	.sectionflags	@"SHF_NOTE_NV_TKINFO"
	.tkinfo
        /*0018*/ 	.word	0x00000002
        /*0030*/ 	.string	""
        /*0030*/ 	.string	"ptxas"
        /*0030*/ 	.string	"Cuda compilation tools, release 13.0, V13.0.88"
        /*0030*/ 	.string	"Build cuda_13.0.r13.0/compiler.36424714_0"
        /*0030*/ 	.string	"-arch sm_100 -m 64 "



//--------------------- .note.nv.cuinfo           --------------------------
	.section	.note.nv.cuinfo,"",@"SHT_NOTE"
	.sectionflags	@"SHF_NOTE_NV_CUINFO"
        /*0018*/ 	.short	0x0002
        /*001a*/ 	.short	0x0064
        /*001c*/ 	.short	0x0082
	.zero		2


//--------------------- .nv.info                  --------------------------
	.section	.nv.info,"",@"SHT_CUDA_INFO"
	.align	4


	//----- nvinfo : EIATTR_REGCOUNT
	.align		4
        /*0000*/ 	.byte	0x04, 0x2f
        /*0002*/ 	.short	(.L_1 - .L_0)
	.align		4
.L_0:
        /*0004*/ 	.word	index@(_Z6matAddiPKfS0_Pf)
        /*0008*/ 	.word	0x0000001c


	//----- nvinfo : EIATTR_FRAME_SIZE
	.align		4
.L_1:
        /*000c*/ 	.byte	0x04, 0x11
        /*000e*/ 	.short	(.L_3 - .L_2)
	.align		4
.L_2:
        /*0010*/ 	.word	index@(_Z6matAddiPKfS0_Pf)
        /*0014*/ 	.word	0x00000000


	//----- nvinfo : EIATTR_MIN_STACK_SIZE
	.align		4
.L_3:
        /*0018*/ 	.byte	0x04, 0x12
        /*001a*/ 	.short	(.L_5 - .L_4)
	.align		4
.L_4:
        /*001c*/ 	.word	index@(_Z6matAddiPKfS0_Pf)
        /*0020*/ 	.word	0x00000000
.L_5:


//--------------------- .nv.compat                --------------------------
	.section	.nv.compat,"",@"SHT_CUDA_COMPAT_INFO"
	.align	4
        /*0000*/ 	.byte	0x02, 0x09, 0x00, 0x00, 0x02, 0x02, 0x01, 0x00, 0x02, 0x05, 0x05, 0x00, 0x03, 0x07, 0x01, 0x01
        /*0010*/ 	.byte	0x02, 0x03, 0x00, 0x00, 0x02, 0x06, 0x01, 0x00, 0x04, 0x0b, 0x08, 0x00, 0x09, 0x00, 0x00, 0x00
        /*0020*/ 	.byte	0x00, 0x00, 0x00, 0x00


//--------------------- .nv.info._Z6matAddiPKfS0_Pf --------------------------
	.section	.nv.info._Z6matAddiPKfS0_Pf,"",@"SHT_CUDA_INFO"
	.sectionflags	@""
	.align	4


	//----- nvinfo : EIATTR_CUDA_API_VERSION
	.align		4
        /*0000*/ 	.byte	0x04, 0x37
        /*0002*/ 	.short	(.L_7 - .L_6)
.L_6:
        /*0004*/ 	.word	0x00000082


	//----- nvinfo : EIATTR_KPARAM_INFO
	.align		4
.L_7:
        /*0008*/ 	.byte	0x04, 0x17
        /*000a*/ 	.short	(.L_9 - .L_8)
.L_8:
        /*000c*/ 	.word	0x00000000
        /*0010*/ 	.short	0x0003
        /*0012*/ 	.short	0x0018
        /*0014*/ 	.byte	0x00, 0xf5, 0x21, 0x00


	//----- nvinfo : EIATTR_KPARAM_INFO
	.align		4
.L_9:
        /*0018*/ 	.byte	0x04, 0x17
        /*001a*/ 	.short	(.L_11 - .L_10)
.L_10:
        /*001c*/ 	.word	0x00000000
        /*0020*/ 	.short	0x0002
        /*0022*/ 	.short	0x0010
        /*0024*/ 	.byte	0x00, 0xf5, 0x21, 0x00


	//----- nvinfo : EIATTR_KPARAM_INFO
	.align		4
.L_11:
        /*0028*/ 	.byte	0x04, 0x17
        /*002a*/ 	.short	(.L_13 - .L_12)
.L_12:
        /*002c*/ 	.word	0x00000000
        /*0030*/ 	.short	0x0001
        /*0032*/ 	.short	0x0008
        /*0034*/ 	.byte	0x00, 0xf5, 0x21, 0x00


	//----- nvinfo : EIATTR_KPARAM_INFO
	.align		4
.L_13:
        /*0038*/ 	.byte	0x04, 0x17
        /*003a*/ 	.short	(.L_15 - .L_14)
.L_14:
        /*003c*/ 	.word	0x00000000
        /*0040*/ 	.short	0x0000
        /*0042*/ 	.short	0x0000
        /*0044*/ 	.byte	0x00, 0xf0, 0x11, 0x00


	//----- nvinfo : EIATTR_SPARSE_MMA_MASK
	.align		4
.L_15:
        /*0048*/ 	.byte	0x03, 0x50
        /*004a*/ 	.short	0x0000


	//----- nvinfo : EIATTR_MAXREG_COUNT
	.align		4
        /*004c*/ 	.byte	0x03, 0x1b
        /*004e*/ 	.short	0x00ff


	//----- nvinfo : EIATTR_MERCURY_ISA_VERSION
	.align		4
        /*0050*/ 	.byte	0x03, 0x5f
        /*0052*/ 	.short	0x0101


	//----- nvinfo : EIATTR_VRC_CTA_INIT_COUNT
	.align		4
        /*0054*/ 	.byte	0x02, 0x4a
	.zero		1
	.zero		1


	//----- nvinfo : EIATTR_EXIT_INSTR_OFFSETS
	.align		4
        /*0058*/ 	.byte	0x04, 0x1c
        /*005a*/ 	.short	(.L_17 - .L_16)


	//   ....[0]....
.L_16:
        /*005c*/ 	.word	0x00000080


	//   ....[1]....
        /*0060*/ 	.word	0x000008a0


	//   ....[2]....
        /*0064*/ 	.word	0x00000cc0


	//   ....[3]....
        /*0068*/ 	.word	0x00000f20


	//   ....[4]....
        /*006c*/ 	.word	0x00001030


	//----- nvinfo : EIATTR_CBANK_PARAM_SIZE
	.align		4
.L_17:
        /*0070*/ 	.byte	0x03, 0x19
        /*0072*/ 	.short	0x0020


	//----- nvinfo : EIATTR_PARAM_CBANK
	.align		4
        /*0074*/ 	.byte	0x04, 0x0a
        /*0076*/ 	.short	(.L_19 - .L_18)
	.align		4
.L_18:
        /*0078*/ 	.word	index@(.nv.constant0._Z6matAddiPKfS0_Pf)
        /*007c*/ 	.short	0x0380
        /*007e*/ 	.short	0x0020


	//----- nvinfo : EIATTR_SW_WAR
	.align		4
.L_19:
        /*0080*/ 	.byte	0x04, 0x36
        /*0082*/ 	.short	(.L_21 - .L_20)
.L_20:
        /*0084*/ 	.word	0x00000008
.L_21:


//--------------------- .nv.callgraph             --------------------------
	.section	.nv.callgraph,"",@"SHT_CUDA_CALLGRAPH"
	.align	4
	.sectionentsize	8
	.align		4
        /*0000*/ 	.word	0x00000000
	.align		4
        /*0004*/ 	.word	0xffffffff
	.align		4
        /*0008*/ 	.word	0x00000000
	.align		4
        /*000c*/ 	.word	0xfffffffe
	.align		4
        /*0010*/ 	.word	0x00000000
	.align		4
        /*0014*/ 	.word	0xfffffffd
	.align		4
        /*0018*/ 	.word	0x00000000
	.align		4
        /*001c*/ 	.word	0xfffffffc


//--------------------- .text._Z6matAddiPKfS0_Pf  --------------------------
	.section	.text._Z6matAddiPKfS0_Pf,"ax",@progbits
	.align	128
        .global         _Z6matAddiPKfS0_Pf
        .type           _Z6matAddiPKfS0_Pf,@function
        .size           _Z6matAddiPKfS0_Pf,(.L_x_6 - _Z6matAddiPKfS0_Pf)
        .other          _Z6matAddiPKfS0_Pf,@"STO_CUDA_ENTRY STV_DEFAULT"
_Z6matAddiPKfS0_Pf:
.text._Z6matAddiPKfS0_Pf:
[----:B------:R-:W-:Y:S01]  /*0000*/  LDC R1, c[0x0][0x37c] ;  /* 0x0000df00ff017b82 */ /* 0x000fe20000000800 */
[----:B------:R-:W0:Y:S07]  /*0010*/  S2R R3, SR_TID.X ;  /* 0x0000000000037919 */ /* 0x000e2e0000002100 */
[----:B------:R-:W0:Y:S08]  /*0020*/  S2UR UR4, SR_CTAID.X ;  /* 0x00000000000479c3 */ /* 0x000e300000002500 */
[----:B------:R-:W0:Y:S08]  /*0030*/  LDC R2, c[0x0][0x360] ;  /* 0x0000d800ff027b82 */ /* 0x000e300000000800 */
[----:B------:R-:W1:Y:S01]  /*0040*/  LDC R0, c[0x0][0x380] ;  /* 0x0000e000ff007b82 */ /* 0x000e620000000800 */
[----:B0-----:R-:W-:Y:S01]  /*0050*/  IMAD R3, R2, UR4, R3 ;  /* 0x0000000402037c24 */ /* 0x001fe2000f8e0203 */
[----:B-1----:R-:W-:-:S04]  /*0060*/  ISETP.GE.AND P0, PT, R0, 0x1, PT ;  /* 0x000000010000780c */ /* 0x002fc80003f06270 */
[----:B------:R-:W-:-:S13]  /*0070*/  ISETP.GE.OR P0, PT, R3, R0, !P0 ;  /* 0x000000000300720c */ /* 0x000fda0004706670 */
[----:B------:R-:W-:Y:S05]  /*0080*/  @P0 EXIT ;  /* 0x000000000000094d */ /* 0x000fea0003800000 */
[C---:B------:R-:W-:Y:S01]  /*0090*/  IADD3 R2, PT, PT, R0.reuse, -0x1, RZ ;  /* 0xffffffff00027810 */ /* 0x040fe20007ffe0ff */
[----:B------:R-:W0:Y:S01]  /*00a0*/  LDCU.64 UR4, c[0x0][0x358] ;  /* 0x00006b00ff0477ac */ /* 0x000e220008000a00 */
[----:B------:R-:W-:Y:S02]  /*00b0*/  LOP3.LUT R20, R0, 0xf, RZ, 0xc0, !PT ;  /* 0x0000000f00147812 */ /* 0x000fe400078ec0ff */
[----:B------:R-:W-:Y:S01]  /*00c0*/  ISETP.GE.U32.AND P1, PT, R2, 0xf, PT ;  /* 0x0000000f0200780c */ /* 0x000fe20003f26070 */
[----:B------:R-:W-:Y:S01]  /*00d0*/  HFMA2 R2, -RZ, RZ, 0, 0 ;  /* 0x00000000ff027431 */ /* 0x000fe200000001ff */
[----:B------:R-:W-:-:S11]  /*00e0*/  ISETP.NE.AND P0, PT, R20, RZ, PT ;  /* 0x000000ff1400720c */ /* 0x000fd60003f05270 */
[----:B------:R-:W-:Y:S05]  /*00f0*/  @!P1 BRA `(.L_x_0) ;  /* 0x0000000400e89947 */ /* 0x000fea0003800000 */
[----:B------:R-:W-:Y:S02]  /*0100*/  LOP3.LUT R2, R0, 0x7ffffff0, RZ, 0xc0, !PT ;  /* 0x7ffffff000027812 */ /* 0x000fe400078ec0ff */
[----:B------:R-:W-:Y:S02]  /*0110*/  MOV R5, R3 ;  /* 0x0000000300057202 */ /* 0x000fe40000000f00 */
[----:B------:R-:W-:-:S07]  /*0120*/  IADD3 R4, PT, PT, -R2, RZ, RZ ;  /* 0x000000ff02047210 */ /* 0x000fce0007ffe1ff */
.L_x_1:
[----:B---3--:R-:W1:Y:S08]  /*0130*/  LDC.64 R14, c[0x0][0x388] ;  /* 0x0000e200ff0e7b82 */ /* 0x008e700000000a00 */
[----:B------:R-:W2:Y:S08]  /*0140*/  LDC.64 R16, c[0x0][0x390] ;  /* 0x0000e400ff107b82 */ /* 0x000eb00000000a00 */
[----:B------:R-:W3:Y:S01]  /*0150*/  LDC.64 R6, c[0x0][0x398] ;  /* 0x0000e600ff067b82 */ /* 0x000ee20000000a00 */
[----:B-1----:R-:W-:-:S05]  /*0160*/  IMAD.WIDE R14, R5, 0x4, R14 ;  /* 0x00000004050e7825 */ /* 0x002fca00078e020e */
[----:B0-----:R-:W4:Y:S01]  /*0170*/  LDG.E R8, desc[UR4][R14.64] ;  /* 0x000000040e087981 */ /* 0x001f22000c1e1900 */
[----:B--2---:R-:W-:-:S05]  /*0180*/  IMAD.WIDE R16, R5, 0x4, R16 ;  /* 0x0000000405107825 */ /* 0x004fca00078e0210 */
[----:B------:R-:W4:Y:S01]  /*0190*/  LDG.E R9, desc[UR4][R16.64] ;  /* 0x0000000410097981 */ /* 0x000f22000c1e1900 */
[----:B------:R-:W-:-:S04]  /*01a0*/  IMAD.WIDE.U32 R10, R0, 0x4, R14 ;  /* 0x00000004000a7825 */ /* 0x000fc800078e000e */
[----:B---3--:R-:W-:-:S04]  /*01b0*/  IMAD.WIDE R6, R5, 0x4, R6 ;  /* 0x0000000405067825 */ /* 0x008fc800078e0206 */
[----:B----4-:R-:W-:Y:S01]  /*01c0*/  FADD R21, R8, R9 ;  /* 0x0000000908157221 */ /* 0x010fe20000000000 */
[----:B------:R-:W-:-:S04]  /*01d0*/  IMAD.WIDE.U32 R8, R0, 0x4, R16 ;  /* 0x0000000400087825 */ /* 0x000fc800078e0010 */
[----:B------:R0:W-:Y:S04]  /*01e0*/  STG.E desc[UR4][R6.64], R21 ;  /* 0x0000001506007986 */ /* 0x0001e8000c101904 */
[----:B------:R-:W2:Y:S04]  /*01f0*/  LDG.E R18, desc[UR4][R10.64] ;  /* 0x000000040a127981 */ /* 0x000ea8000c1e1900 */
[----:B------:R-:W2:Y:S01]  /*0200*/  LDG.E R19, desc[UR4][R8.64] ;  /* 0x0000000408137981 */ /* 0x000ea2000c1e1900 */
[----:B------:R-:W-:-:S04]  /*0210*/  IMAD.WIDE.U32 R12, R0, 0x4, R6 ;  /* 0x00000004000c7825 */ /* 0x000fc800078e0006 */
[----:B------:R-:W-:-:S04]  /*0220*/  IMAD.WIDE.U32 R16, R0, 0x4, R10 ;  /* 0x0000000400107825 */ /* 0x000fc800078e000a */
[----:B------:R-:W-:-:S04]  /*0230*/  IMAD.WIDE.U32 R14, R0, 0x4, R8 ;  /* 0x00000004000e7825 */ /* 0x000fc800078e0008 */
[----:B--2---:R-:W-:-:S05]  /*0240*/  FADD R23, R18, R19 ;  /* 0x0000001312177221 */ /* 0x004fca0000000000 */
[----:B------:R1:W-:Y:S04]  /*0250*/  STG.E desc[UR4][R12.64], R23 ;  /* 0x000000170c007986 */ /* 0x0003e8000c101904 */
[----:B------:R-:W2:Y:S04]  /*0260*/  LDG.E R22, desc[UR4][R16.64] ;  /* 0x0000000410167981 */ /* 0x000ea8000c1e1900 */
[----:B------:R-:W2:Y:S01]  /*0270*/  LDG.E R25, desc[UR4][R14.64] ;  /* 0x000000040e197981 */ /* 0x000ea2000c1e1900 */
[----:B------:R-:W-:-:S04]  /*0280*/  IMAD.WIDE.U32 R18, R0, 0x4, R12 ;  /* 0x0000000400127825 */ /* 0x000fc800078e000c */
[----:B------:R-:W-:-:S04]  /*0290*/  IMAD.WIDE.U32 R10, R0, 0x4, R16 ;  /* 0x00000004000a7825 */ /* 0x000fc800078e0010 */
[----:B0-----:R-:W-:-:S04]  /*02a0*/  IMAD.WIDE.U32 R6, R0, 0x4, R14 ;  /* 0x0000000400067825 */ /* 0x001fc800078e000e */
[----:B--2---:R-:W-:-:S05]  /*02b0*/  FADD R25, R22, R25 ;  /* 0x0000001916197221 */ /* 0x004fca0000000000 */
[----:B------:R0:W-:Y:S04]  /*02c0*/  STG.E desc[UR4][R18.64], R25 ;  /* 0x0000001912007986 */ /* 0x0001e8000c101904 */
[----:B------:R-:W2:Y:S04]  /*02d0*/  LDG.E R21, desc[UR4][R10.64] ;  /* 0x000000040a157981 */ /* 0x000ea8000c1e1900 */
[----:B------:R-:W2:Y:S01]  /*02e0*/  LDG.E R22, desc[UR4][R6.64] ;  /* 0x0000000406167981 */ /* 0x000ea2000c1e1900 */
[----:B------:R-:W-:-:S04]  /*02f0*/  IMAD.WIDE.U32 R8, R0, 0x4, R18 ;  /* 0x0000000400087825 */ /* 0x000fc800078e0012 */
[----:B------:R-:W-:-:S04]  /*0300*/  IMAD.WIDE.U32 R16, R0, 0x4, R10 ;  /* 0x0000000400107825 */ /* 0x000fc800078e000a */
[----:B-1----:R-:W-:-:S04]  /*0310*/  IMAD.WIDE.U32 R12, R0, 0x4, R6 ;  /* 0x00000004000c7825 */ /* 0x002fc800078e0006 */
[----:B--2---:R-:W-:-:S05]  /*0320*/  FADD R21, R21, R22 ;  /* 0x0000001615157221 */ /* 0x004fca0000000000 */
        /* <DEDUP_REMOVED lines=8> */
[----:B------:R-:W3:Y:S04]  /*03b0*/  LDG.E R22, desc[UR4][R10.64] ;  /* 0x000000040a167981 */ /* 0x000ee8000c1e1900 */
[----:B0-----:R-:W3:Y:S01]  /*03c0*/  LDG.E R25, desc[UR4][R6.64] ;  /* 0x0000000406197981 */ /* 0x001ee2000c1e1900 */
[----:B------:R-:W-:-:S04]  /*03d0*/  IMAD.WIDE.U32 R18, R0, 0x4, R14 ;  /* 0x0000000400127825 */ /* 0x000fc800078e000e */
[----:B------:R-:W-:-:S04]  /*03e0*/  IMAD.WIDE.U32 R16, R0, 0x4, R10 ;  /* 0x0000000400107825 */ /* 0x000fc800078e000a */
[----:B-1----:R-:W-:-:S04]  /*03f0*/  IMAD.WIDE.U32 R8, R0, 0x4, R6 ;  /* 0x0000000400087825 */ /* 0x002fc800078e0006 */
[----:B---3--:R-:W-:-:S05]  /*0400*/  FADD R25, R22, R25 ;  /* 0x0000001916197221 */ /* 0x008fca0000000000 */
[----:B------:R0:W-:Y:S04]  /*0410*/  STG.E desc[UR4][R18.64], R25 ;  /* 0x0000001912007986 */ /* 0x0001e8000c101904 */
[----:B------:R-:W3:Y:S04]  /*0420*/  LDG.E R21, desc[UR4][R16.64] ;  /* 0x0000000410157981 */ /* 0x000ee8000c1e1900 */
[----:B------:R-:W3:Y:S01]  /*0430*/  LDG.E R22, desc[UR4][R8.64] ;  /* 0x0000000408167981 */ /* 0x000ee2000c1e1900 */
[----:B------:R-:W-:-:S04]  /*0440*/  IMAD.WIDE.U32 R12, R0, 0x4, R18 ;  /* 0x00000004000c7825 */ /* 0x000fc800078e0012 */
[----:B------:R-:W-:-:S04]  /*0450*/  IMAD.WIDE.U32 R10, R0, 0x4, R16 ;  /* 0x00000004000a7825 */ /* 0x000fc800078e0010 */
[----:B------:R-:W-:-:S04]  /*0460*/  IMAD.WIDE.U32 R6, R0, 0x4, R8 ;  /* 0x0000000400067825 */ /* 0x000fc800078e0008 */
[----:B---3--:R-:W-:-:S05]  /*0470*/  FADD R21, R21, R22 ;  /* 0x0000001615157221 */ /* 0x008fca0000000000 */
[----:B------:R1:W-:Y:S04]  /*0480*/  STG.E desc[UR4][R12.64], R21 ;  /* 0x000000150c007986 */ /* 0x0003e8000c101904 */
[----:B------:R-:W3:Y:S04]  /*0490*/  LDG.E R22, desc[UR4][R10.64] ;  /* 0x000000040a167981 */ /* 0x000ee8000c1e1900 */
[----:B--2---:R-:W3:Y:S01]  /*04a0*/  LDG.E R23, desc[UR4][R6.64] ;  /* 0x0000000406177981 */ /* 0x004ee2000c1e1900 */
[----:B------:R-:W-:-:S04]  /*04b0*/  IMAD.WIDE.U32 R14, R0, 0x4, R12 ;  /* 0x00000004000e7825 */ /* 0x000fc800078e000c */
[----:B------:R-:W-:-:S04]  /*04c0*/  IMAD.WIDE.U32 R16, R0, 0x4, R10 ;  /* 0x0000000400107825 */ /* 0x000fc800078e000a */
[----:B------:R-:W-:-:S04]  /*04d0*/  IMAD.WIDE.U32 R8, R0, 0x4, R6 ;  /* 0x0000000400087825 */ /* 0x000fc800078e0006 */
[----:B---3--:R-:W-:-:S05]  /*04e0*/  FADD R23, R22, R23 ;  /* 0x0000001716177221 */ /* 0x008fca0000000000 */
[----:B------:R2:W-:Y:S04]  /*04f0*/  STG.E desc[UR4][R14.64], R23 ;  /* 0x000000170e007986 */ /* 0x0005e8000c101904 */
[----:B------:R-:W3:Y:S04]  /*0500*/  LDG.E R22, desc[UR4][R16.64] ;  /* 0x0000000410167981 */ /* 0x000ee8000c1e1900 */
[----:B0-----:R-:W3:Y:S01]  /*0510*/  LDG.E R25, desc[UR4][R8.64] ;  /* 0x0000000408197981 */ /* 0x001ee2000c1e1900 */
[----:B------:R-:W-:-:S04]  /*0520*/  IMAD.WIDE.U32 R18, R0, 0x4, R14 ;  /* 0x0000000400127825 */ /* 0x000fc800078e000e */
[----:B------:R-:W-:-:S04]  /*0530*/  IMAD.WIDE.U32 R10, R0, 0x4, R16 ;  /* 0x00000004000a7825 */ /* 0x000fc800078e0010 */
[----:B------:R-:W-:-:S04]  /*0540*/  IMAD.WIDE.U32 R6, R0, 0x4, R8 ;  /* 0x0000000400067825 */ /* 0x000fc800078e0008 */
[----:B---3--:R-:W-:-:S05]  /*0550*/  FADD R25, R22, R25 ;  /* 0x0000001916197221 */ /* 0x008fca0000000000 */
[----:B------:R0:W-:Y:S04]  /*0560*/  STG.E desc[UR4][R18.64], R25 ;  /* 0x0000001912007986 */ /* 0x0001e8000c101904 */
[----:B-1----:R-:W3:Y:S04]  /*0570*/  LDG.E R21, desc[UR4][R10.64] ;  /* 0x000000040a157981 */ /* 0x002ee8000c1e1900 */
[----:B------:R-:W3:Y:S01]  /*0580*/  LDG.E R22, desc[UR4][R6.64] ;  /* 0x0000000406167981 */ /* 0x000ee2000c1e1900 */
[----:B------:R-:W-:-:S04]  /*0590*/  IMAD.WIDE.U32 R12, R0, 0x4, R18 ;  /* 0x00000004000c7825 */ /* 0x000fc800078e0012 */
[----:B--2---:R-:W-:-:S04]  /*05a0*/  IMAD.WIDE.U32 R14, R0, 0x4, R10 ;  /* 0x00000004000e7825 */ /* 0x004fc800078e000a */
[----:B------:R-:W-:-:S04]  /*05b0*/  IMAD.WIDE.U32 R8, R0, 0x4, R6 ;  /* 0x0000000400087825 */ /* 0x000fc800078e0006 */
[----:B---3--:R-:W-:-:S05]  /*05c0*/  FADD R21, R21, R22 ;  /* 0x0000001615157221 */ /* 0x008fca0000000000 */
        /* <DEDUP_REMOVED lines=11> */
[----:B-1----:R-:W-:-:S04]  /*0680*/  IMAD.WIDE.U32 R12, R0, 0x4, R10 ;  /* 0x00000004000c7825 */ /* 0x002fc800078e000a */
[----:B------:R-:W-:-:S04]  /*0690*/  IMAD.WIDE.U32 R8, R0, 0x4, R6 ;  /* 0x0000000400087825 */ /* 0x000fc800078e0006 */
        /* <DEDUP_REMOVED lines=23> */
[----:B------:R-:W2:Y:S04]  /*0810*/  LDG.E R10, desc[UR4][R10.64] ;  /* 0x000000040a0a7981 */ /* 0x000ea8000c1e1900 */
[----:B------:R-:W2:Y:S01]  /*0820*/  LDG.E R7, desc[UR4][R6.64] ;  /* 0x0000000406077981 */ /* 0x000ea2000c1e1900 */
[----:B------:R-:W-:-:S04]  /*0830*/  IADD3 R4, PT, PT, R4, 0x10, RZ ;  /* 0x0000001004047810 */ /* 0x000fc80007ffe0ff */
[----:B------:R-:W-:Y:S01]  /*0840*/  ISETP.NE.AND P1, PT, R4, RZ, PT ;  /* 0x000000ff0400720c */ /* 0x000fe20003f25270 */
[C---:B-1----:R-:W-:Y:S01]  /*0850*/  IMAD.WIDE.U32 R14, R0.reuse, 0x4, R18 ;  /* 0x00000004000e7825 */ /* 0x042fe200078e0012 */
[----:B------:R-:W-:-:S03]  /*0860*/  LEA R5, R0, R5, 0x4 ;  /* 0x0000000500057211 */ /* 0x000fc600078e20ff */
[----:B--2---:R-:W-:-:S05]  /*0870*/  FADD R17, R10, R7 ;  /* 0x000000070a117221 */ /* 0x004fca0000000000 */
[----:B------:R3:W-:Y:S03]  /*0880*/  STG.E desc[UR4][R14.64], R17 ;  /* 0x000000110e007986 */ /* 0x0007e6000c101904 */
[----:B------:R-:W-:Y:S05]  /*0890*/  @P1 BRA `(.L_x_1) ;  /* 0xfffffff800241947 */ /* 0x000fea000383ffff */
.L_x_0:
[----:B0-----:R-:W-:Y:S05]  /*08a0*/  @!P0 EXIT ;  /* 0x000000000000894d */ /* 0x001fea0003800000 */
[----:B------:R-:W-:Y:S02]  /*08b0*/  ISETP.GE.U32.AND P0, PT, R20, 0x8, PT ;  /* 0x000000081400780c */ /* 0x000fe40003f06070 */
[----:B---3--:R-:W-:-:S04]  /*08c0*/  LOP3.LUT R18, R0, 0x7, RZ, 0xc0, !PT ;  /* 0x0000000700127812 */ /* 0x008fc800078ec0ff */
[----:B------:R-:W-:-:S07]  /*08d0*/  ISETP.NE.AND P1, PT, R18, RZ, PT ;  /* 0x000000ff1200720c */ /* 0x000fce0003f25270 */
[----:B------:R-:W-:Y:S06]  /*08e0*/  @!P0 BRA `(.L_x_2) ;  /* 0x0000000000f48947 */ /* 0x000fec0003800000 */
[----:B------:R-:W0:Y:S01]  /*08f0*/  LDC.64 R4, c[0x0][0x388] ;  /* 0x0000e200ff047b82 */ /* 0x000e220000000a00 */
[----:B------:R-:W-:-:S07]  /*0900*/  IMAD R11, R2, R0, R3 ;  /* 0x00000000020b7224 */ /* 0x000fce00078e0203 */
[----:B------:R-:W1:Y:S08]  /*0910*/  LDC.64 R6, c[0x0][0x390] ;  /* 0x0000e400ff067b82 */ /* 0x000e700000000a00 */
[----:B------:R-:W2:Y:S01]  /*0920*/  LDC.64 R8, c[0x0][0x398] ;  /* 0x0000e600ff087b82 */ /* 0x000ea20000000a00 */
[----:B0-----:R-:W-:-:S05]  /*0930*/  IMAD.WIDE R4, R11, 0x4, R4 ;  /* 0x000000040b047825 */ /* 0x001fca00078e0204 */
[----:B------:R-:W3:Y:S01]  /*0940*/  LDG.E R10, desc[UR4][R4.64] ;  /* 0x00000004040a7981 */ /* 0x000ee2000c1e1900 */
[----:B-1----:R-:W-:-:S05]  /*0950*/  IMAD.WIDE R6, R11, 0x4, R6 ;  /* 0x000000040b067825 */ /* 0x002fca00078e0206 */
[----:B------:R-:W3:Y:S01]  /*0960*/  LDG.E R13, desc[UR4][R6.64] ;  /* 0x00000004060d7981 */ /* 0x000ee2000c1e1900 */
[----:B--2---:R-:W-:-:S04]  /*0970*/  IMAD.WIDE R8, R11, 0x4, R8 ;  /* 0x000000040b087825 */ /* 0x004fc800078e0208 */
[----:B---3--:R-:W-:Y:S01]  /*0980*/  FADD R19, R10, R13 ;  /* 0x0000000d0a137221 */ /* 0x008fe20000000000 */
[----:B------:R-:W-:-:S04]  /*0990*/  IMAD.WIDE.U32 R10, R0, 0x4, R4 ;  /* 0x00000004000a7825 */ /* 0x000fc800078e0004 */
[C---:B------:R-:W-:Y:S01]  /*09a0*/  IMAD.WIDE.U32 R12, R0.reuse, 0x4, R6 ;  /* 0x00000004000c7825 */ /* 0x040fe200078e0006 */
        /* <DEDUP_REMOVED lines=11> */
[----:B0-----:R-:W-:-:S04]  /*0a60*/  IMAD.WIDE.U32 R8, R0, 0x4, R4 ;  /* 0x0000000400087825 */ /* 0x001fc800078e0004 */
[----:B------:R-:W-:-:S04]  /*0a70*/  IMAD.WIDE.U32 R10, R0, 0x4, R6 ;  /* 0x00000004000a7825 */ /* 0x000fc800078e0006 */
        /* <DEDUP_REMOVED lines=10> */
[----:B-1----:R-:W3:Y:S01]  /*0b20*/  LDG.E R21, desc[UR4][R6.64] ;  /* 0x0000000406157981 */ /* 0x002ee2000c1e1900 */
        /* <DEDUP_REMOVED lines=12> */
[----:B--2---:R-:W2:Y:S04]  /*0bf0*/  LDG.E R19, desc[UR4][R4.64] ;  /* 0x0000000404137981 */ /* 0x004ea8000c1e1900 */
[----:B------:R-:W2:Y:S01]  /*0c00*/  LDG.E R20, desc[UR4][R6.64] ;  /* 0x0000000406147981 */ /* 0x000ea2000c1e1900 */
[----:B------:R-:W-:-:S04]  /*0c10*/  IMAD.WIDE.U32 R12, R0, 0x4, R16 ;  /* 0x00000004000c7825 */ /* 0x000fc800078e0010 */
[----:B------:R-:W-:-:S04]  /*0c20*/  IMAD.WIDE.U32 R8, R0, 0x4, R4 ;  /* 0x0000000400087825 */ /* 0x000fc800078e0004 */
[----:B------:R-:W-:-:S04]  /*0c30*/  IMAD.WIDE.U32 R10, R0, 0x4, R6 ;  /* 0x00000004000a7825 */ /* 0x000fc800078e0006 */
[----:B--2---:R-:W-:-:S05]  /*0c40*/  FADD R19, R19, R20 ;  /* 0x0000001413137221 */ /* 0x004fca0000000000 */
[----:B------:R2:W-:Y:S04]  /*0c50*/  STG.E desc[UR4][R12.64], R19 ;  /* 0x000000130c007986 */ /* 0x0005e8000c101904 */
[----:B------:R-:W0:Y:S04]  /*0c60*/  LDG.E R8, desc[UR4][R8.64] ;  /* 0x0000000408087981 */ /* 0x000e28000c1e1900 */
[----:B------:R-:W0:Y:S01]  /*0c70*/  LDG.E R11, desc[UR4][R10.64] ;  /* 0x000000040a0b7981 */ /* 0x000e22000c1e1900 */
[----:B-1----:R-:W-:Y:S01]  /*0c80*/  IMAD.WIDE.U32 R14, R0, 0x4, R12 ;  /* 0x00000004000e7825 */ /* 0x002fe200078e000c */
[----:B------:R-:W-:-:S03]  /*0c90*/  IADD3 R2, PT, PT, R2, 0x8, RZ ;  /* 0x0000000802027810 */ /* 0x000fc60007ffe0ff */
[----:B0-----:R-:W-:-:S05]  /*0ca0*/  FADD R17, R8, R11 ;  /* 0x0000000b08117221 */ /* 0x001fca0000000000 */
[----:B------:R2:W-:Y:S02]  /*0cb0*/  STG.E desc[UR4][R14.64], R17 ;  /* 0x000000110e007986 */ /* 0x0005e4000c101904 */
.L_x_2:
[----:B------:R-:W-:Y:S05]  /*0cc0*/  @!P1 EXIT ;  /* 0x000000000000994d */ /* 0x000fea0003800000 */
[----:B------:R-:W-:Y:S02]  /*0cd0*/  ISETP.GE.U32.AND P0, PT, R18, 0x4, PT ;  /* 0x000000041200780c */ /* 0x000fe40003f06070 */
[----:B------:R-:W-:-:S04]  /*0ce0*/  LOP3.LUT R4, R0, 0x3, RZ, 0xc0, !PT ;  /* 0x0000000300047812 */ /* 0x000fc800078ec0ff */
[----:B------:R-:W-:-:S07]  /*0cf0*/  ISETP.NE.AND P1, PT, R4, RZ, PT ;  /* 0x000000ff0400720c */ /* 0x000fce0003f25270 */
[----:B------:R-:W-:Y:S06]  /*0d00*/  @!P0 BRA `(.L_x_3) ;  /* 0x0000000000848947 */ /* 0x000fec0003800000 */
[----:B------:R-:W0:Y:S01]  /*0d10*/  LDC.64 R6, c[0x0][0x388] ;  /* 0x0000e200ff067b82 */ /* 0x000e220000000a00 */
[----:B--2---:R-:W-:-:S07]  /*0d20*/  IMAD R13, R2, R0, R3 ;  /* 0x00000000020d7224 */ /* 0x004fce00078e0203 */
[----:B------:R-:W1:Y:S08]  /*0d30*/  LDC.64 R8, c[0x0][0x390] ;  /* 0x0000e400ff087b82 */ /* 0x000e700000000a00 */
[----:B------:R-:W2:Y:S01]  /*0d40*/  LDC.64 R10, c[0x0][0x398] ;  /* 0x0000e600ff0a7b82 */ /* 0x000ea20000000a00 */
[----:B0-----:R-:W-:-:S05]  /*0d50*/  IMAD.WIDE R6, R13, 0x4, R6 ;  /* 0x000000040d067825 */ /* 0x001fca00078e0206 */
[----:B------:R-:W3:Y:S01]  /*0d60*/  LDG.E R5, desc[UR4][R6.64] ;  /* 0x0000000406057981 */ /* 0x000ee2000c1e1900 */
[----:B-1----:R-:W-:-:S05]  /*0d70*/  IMAD.WIDE R8, R13, 0x4, R8 ;  /* 0x000000040d087825 */ /* 0x002fca00078e0208 */
[----:B------:R-:W3:Y:S01]  /*0d80*/  LDG.E R12, desc[UR4][R8.64] ;  /* 0x00000004080c7981 */ /* 0x000ee2000c1e1900 */
[----:B------:R-:W-:-:S04]  /*0d90*/  IMAD.WIDE.U32 R14, R0, 0x4, R8 ;  /* 0x00000004000e7825 */ /* 0x000fc800078e0008 */
[----:B--2---:R-:W-:-:S04]  /*0da0*/  IMAD.WIDE R10, R13, 0x4, R10 ;  /* 0x000000040d0a7825 */ /* 0x004fc800078e020a */
[----:B---3--:R-:W-:Y:S01]  /*0db0*/  FADD R5, R5, R12 ;  /* 0x0000000c05057221 */ /* 0x008fe20000000000 */
        /* <DEDUP_REMOVED lines=18> */
[----:B------:R-:W-:Y:S01]  /*0ee0*/  IMAD.WIDE.U32 R14, R0, 0x4, R18 ;  /* 0x00000004000e7825 */ /* 0x000fe200078e0012 */
[----:B------:R-:W-:-:S03]  /*0ef0*/  IADD3 R2, PT, PT, R2, 0x4, RZ ;  /* 0x0000000402027810 */ /* 0x000fc60007ffe0ff */
[----:B--2---:R-:W-:-:S05]  /*0f00*/  FADD R5, R10, R13 ;  /* 0x0000000d0a057221 */ /* 0x004fca0000000000 */
[----:B------:R1:W-:Y:S02]  /*0f10*/  STG.E desc[UR4][R14.64], R5 ;  /* 0x000000050e007986 */ /* 0x0003e4000c101904 */
.L_x_3:
[----:B------:R-:W-:Y:S05]  /*0f20*/  @!P1 EXIT ;  /* 0x000000000000994d */ /* 0x000fea0003800000 */
[----:B------:R-:W0:Y:S01]  /*0f30*/  LDC.64 R6, c[0x0][0x388] ;  /* 0x0000e200ff067b82 */ /* 0x000e220000000a00 */
[----:B-12---:R-:W-:Y:S01]  /*0f40*/  IMAD R15, R2, R0, R3 ;  /* 0x00000000020f7224 */ /* 0x006fe200078e0203 */
[----:B------:R-:W-:-:S06]  /*0f50*/  IADD3 R14, PT, PT, -R4, RZ, RZ ;  /* 0x000000ff040e7210 */ /* 0x000fcc0007ffe1ff */
[----:B------:R-:W1:Y:S08]  /*0f60*/  LDC.64 R8, c[0x0][0x390] ;  /* 0x0000e400ff087b82 */ /* 0x000e700000000a00 */
[----:B------:R-:W2:Y:S02]  /*0f70*/  LDC.64 R10, c[0x0][0x398] ;  /* 0x0000e600ff0a7b82 */ /* 0x000ea40000000a00 */
.L_x_4:
[----:B-1----:R-:W-:-:S04]  /*0f80*/  IMAD.WIDE R4, R15, 0x4, R8 ;  /* 0x000000040f047825 */ /* 0x002fc800078e0208 */
[C---:B0-----:R-:W-:Y:S02]  /*0f90*/  IMAD.WIDE R12, R15.reuse, 0x4, R6 ;  /* 0x000000040f0c7825 */ /* 0x041fe400078e0206 */
[----:B---3--:R-:W3:Y:S04]  /*0fa0*/  LDG.E R5, desc[UR4][R4.64] ;  /* 0x0000000404057981 */ /* 0x008ee8000c1e1900 */
[----:B------:R-:W3:Y:S01]  /*0fb0*/  LDG.E R12, desc[UR4][R12.64] ;  /* 0x000000040c0c7981 */ /* 0x000ee2000c1e1900 */
[----:B------:R-:W-:Y:S01]  /*0fc0*/  IADD3 R14, PT, PT, R14, 0x1, RZ ;  /* 0x000000010e0e7810 */ /* 0x000fe20007ffe0ff */
[C---:B--2---:R-:W-:Y:S01]  /*0fd0*/  IMAD.WIDE R2, R15.reuse, 0x4, R10 ;  /* 0x000000040f027825 */ /* 0x044fe200078e020a */
[----:B------:R-:W-:Y:S02]  /*0fe0*/  IADD3 R15, PT, PT, R15, R0, RZ ;  /* 0x000000000f0f7210 */ /* 0x000fe40007ffe0ff */
[----:B------:R-:W-:Y:S01]  /*0ff0*/  ISETP.NE.AND P0, PT, R14, RZ, PT ;  /* 0x000000ff0e00720c */ /* 0x000fe20003f05270 */
[----:B---3--:R-:W-:-:S05]  /*1000*/  FADD R17, R12, R5 ;  /* 0x000000050c117221 */ /* 0x008fca0000000000 */
[----:B------:R3:W-:Y:S07]  /*1010*/  STG.E desc[UR4][R2.64], R17 ;  /* 0x0000001102007986 */ /* 0x0007ee000c101904 */
[----:B------:R-:W-:Y:S05]  /*1020*/  @P0 BRA `(.L_x_4) ;  /* 0xfffffffc00d40947 */ /* 0x000fea000383ffff */
[----:B------:R-:W-:Y:S05]  /*1030*/  EXIT ;  /* 0x000000000000794d */ /* 0x000fea0003800000 */
.L_x_5:
[----:B------:R-:W-:-:S00]  /*1040*/  BRA `(.L_x_5) ;  /* 0xfffffffc00fc7947 */ /* 0x000fc0000383ffff */
[----:B------:R-:W-:-:S00]  /*1050*/  NOP ;  /* 0x0000000000007918 */ /* 0x000fc00000000000 */
        /* <DEDUP_REMOVED lines=10> */
.L_x_6:


//--------------------- .nv.shared.reserved.0     --------------------------
	.section	.nv.shared.reserved.0,"aw",@nobits
	.weak		__nv_reservedSMEM_offset_0_alias
	.size		__nv_reservedSMEM_offset_0_alias, 0, 64
	.other		__nv_reservedSMEM_offset_0_alias,@"STO_CUDA_RESERVED_SHARED STV_DEFAULT"
__nv_reservedSMEM_offset_0_alias:
	.zero		0
	.zero		64


//--------------------- .nv.constant0._Z6matAddiPKfS0_Pf --------------------------
	.section	.nv.constant0._Z6matAddiPKfS0_Pf,"a",@progbits
	.sectionflags	@""
	.align	4
.nv.constant0._Z6matAddiPKfS0_Pf:
	.zero		928


//--------------------- SYMBOLS --------------------------

	.type		.nv.reservedSmem.offset0,@object
	.size		.nv.reservedSmem.offset0,0x4
